//
// Generated by NVIDIA NVVM Compiler
//
// Compiler Build ID: CL-36424714
// Cuda compilation tools, release 13.0, V13.0.88
// Based on NVVM 20.0.0
//

.version 9.0
.target sm_100
.address_size 64

	// .globl	_Z16calculate_hiddenPfS_S_

.visible .entry _Z16calculate_hiddenPfS_S_(
	.param .u64 .ptr .align 1 _Z16calculate_hiddenPfS_S__param_0,
	.param .u64 .ptr .align 1 _Z16calculate_hiddenPfS_S__param_1,
	.param .u64 .ptr .align 1 _Z16calculate_hiddenPfS_S__param_2
)
{
	.reg .pred 	%p<2>;
	.reg .b32 	%r<9>;
	.reg .b32 	%f<8>;
	.reg .b64 	%rd<15>;

	ld.param.u64 	%rd2, [_Z16calculate_hiddenPfS_S__param_0];
	ld.param.u64 	%rd3, [_Z16calculate_hiddenPfS_S__param_1];
	ld.param.u64 	%rd4, [_Z16calculate_hiddenPfS_S__param_2];
	cvta.to.global.u64 	%rd1, %rd4;
	cvta.to.global.u64 	%rd5, %rd3;
	cvta.to.global.u64 	%rd6, %rd2;
	mov.u32 	%r2, %ctaid.x;
	mov.u32 	%r3, %ntid.x;
	mov.u32 	%r4, %tid.x;
	mad.lo.s32 	%r1, %r2, %r3, %r4;
	shl.b32 	%r5, %r2, 1;
	mul.lo.s32 	%r6, %r4, 3;
	mul.wide.u32 	%rd7, %r6, 4;
	add.s64 	%rd8, %rd6, %rd7;
	ld.global.f32 	%f1, [%rd8];
	ld.global.f32 	%f2, [%rd8+4];
	mul.wide.s32 	%rd9, %r5, 4;
	add.s64 	%rd10, %rd5, %rd9;
	ld.global.f32 	%f3, [%rd10];
	fma.rn.f32 	%f4, %f2, %f3, %f1;
	ld.global.f32 	%f5, [%rd8+8];
	ld.global.f32 	%f6, [%rd10+4];
	fma.rn.f32 	%f7, %f5, %f6, %f4;
	setp.leu.f32 	%p1, %f7, 0f00000000;
	@%p1 bra 	$L__BB0_2;
	mul.wide.s32 	%rd13, %r1, 4;
	add.s64 	%rd14, %rd1, %rd13;
	mov.b32 	%r8, 1065353216;
	st.global.u32 	[%rd14], %r8;
	bra.uni 	$L__BB0_3;
$L__BB0_2:
	mul.wide.s32 	%rd11, %r1, 4;
	add.s64 	%rd12, %rd1, %rd11;
	mov.b32 	%r7, 0;
	st.global.u32 	[%rd12], %r7;
$L__BB0_3:
	ret;

}
	// .globl	_Z16calculate_outputPfS_S_
.visible .entry _Z16calculate_outputPfS_S_(
	.param .u64 .ptr .align 1 _Z16calculate_outputPfS_S__param_0,
	.param .u64 .ptr .align 1 _Z16calculate_outputPfS_S__param_1,
	.param .u64 .ptr .align 1 _Z16calculate_outputPfS_S__param_2
)
{
	.reg .pred 	%p<2>;
	.reg .b32 	%r<8>;
	.reg .b32 	%f<8>;
	.reg .b64 	%rd<15>;

	ld.param.u64 	%rd2, [_Z16calculate_outputPfS_S__param_0];
	ld.param.u64 	%rd3, [_Z16calculate_outputPfS_S__param_1];
	ld.param.u64 	%rd4, [_Z16calculate_outputPfS_S__param_2];
	cvta.to.global.u64 	%rd1, %rd4;
	cvta.to.global.u64 	%rd5, %rd3;
	cvta.to.global.u64 	%rd6, %rd2;
	mov.u32 	%r2, %ctaid.x;
	mov.u32 	%r3, %ntid.x;
	mov.u32 	%r4, %tid.x;
	mad.lo.s32 	%r1, %r2, %r3, %r4;
	shl.b32 	%r5, %r2, 1;
	mul.wide.u32 	%rd7, %r4, 4;
	add.s64 	%rd8, %rd6, %rd7;
	ld.global.f32 	%f1, [%rd8];
	ld.global.f32 	%f2, [%rd8+4];
	mul.wide.s32 	%rd9, %r5, 4;
	add.s64 	%rd10, %rd5, %rd9;
	ld.global.f32 	%f3, [%rd10];
	fma.rn.f32 	%f4, %f2, %f3, %f1;
	ld.global.f32 	%f5, [%rd8+8];
	ld.global.f32 	%f6, [%rd10+4];
	fma.rn.f32 	%f7, %f5, %f6, %f4;
	setp.leu.f32 	%p1, %f7, 0f00000000;
	@%p1 bra 	$L__BB1_2;
	mul.wide.s32 	%rd13, %r1, 4;
	add.s64 	%rd14, %rd1, %rd13;
	mov.b32 	%r7, 1065353216;
	st.global.u32 	[%rd14], %r7;
	bra.uni 	$L__BB1_3;
$L__BB1_2:
	mul.wide.s32 	%rd11, %r1, 4;
	add.s64 	%rd12, %rd1, %rd11;
	mov.b32 	%r6, 0;
	st.global.u32 	[%rd12], %r6;
$L__BB1_3:
	ret;

}


// ===== COMPILED SASS (sm_100) =====

	.target	sm_100

	.elftype	@"ET_EXEC"


//--------------------- .note.nv.tkinfo           --------------------------
	.section	.note.nv.tkinfo,"",@"SHT_NOTE"
	.sectionflags	@"SHF_NOTE_NV_TKINFO"
	.tkinfo
        /*0018*/ 	.word	0x00000002
        /*0030*/ 	.string	""
        /*0030*/ 	.string	"ptxas"
        /*0030*/ 	.string	"Cuda compilation tools, release 13.0, V13.0.88"
        /*0030*/ 	.string	"Build cuda_13.0.r13.0/compiler.36424714_0"
        /*0030*/ 	.string	"-arch sm_100 -m 64 "



//--------------------- .note.nv.cuinfo           --------------------------
	.section	.note.nv.cuinfo,"",@"SHT_NOTE"
	.sectionflags	@"SHF_NOTE_NV_CUINFO"
        /*0018*/ 	.short	0x0002
        /*001a*/ 	.short	0x0064
        /*001c*/ 	.short	0x0082
	.zero		2


//--------------------- .nv.info                  --------------------------
	.section	.nv.info,"",@"SHT_CUDA_INFO"
	.align	4


	//----- nvinfo : EIATTR_REGCOUNT
	.align		4
        /*0000*/ 	.byte	0x04, 0x2f
        /*0002*/ 	.short	(.L_1 - .L_0)
	.align		4
.L_0:
        /*0004*/ 	.word	index@(_Z16calculate_hiddenPfS_S_)
        /*0008*/ 	.word	0x0000000e


	//----- nvinfo : EIATTR_FRAME_SIZE
	.align		4
.L_1:
        /*000c*/ 	.byte	0x04, 0x11
        /*000e*/ 	.short	(.L_3 - .L_2)
	.align		4
.L_2:
        /*0010*/ 	.word	index@(_Z16calculate_hiddenPfS_S_)
        /*0014*/ 	.word	0x00000000


	//----- nvinfo : EIATTR_REGCOUNT
	.align		4
.L_3:
        /*0018*/ 	.byte	0x04, 0x2f
        /*001a*/ 	.short	(.L_5 - .L_4)
	.align		4
.L_4:
        /*001c*/ 	.word	index@(_Z16calculate_outputPfS_S_)
        /*0020*/ 	.word	0x0000000e


	//----- nvinfo : EIATTR_FRAME_SIZE
	.align		4
.L_5:
        /*0024*/ 	.byte	0x04, 0x11
        /*0026*/ 	.short	(.L_7 - .L_6)
	.align		4
.L_6:
        /*0028*/ 	.word	index@(_Z16calculate_outputPfS_S_)
        /*002c*/ 	.word	0x00000000


	//----- nvinfo : EIATTR_MIN_STACK_SIZE
	.align		4
.L_7:
        /*0030*/ 	.byte	0x04, 0x12
        /*0032*/ 	.short	(.L_9 - .L_8)
	.align		4
.L_8:
        /*0034*/ 	.word	index@(_Z16calculate_outputPfS_S_)
        /*0038*/ 	.word	0x00000000


	//----- nvinfo : EIATTR_MIN_STACK_SIZE
	.align		4
.L_9:
        /*003c*/ 	.byte	0x04, 0x12
        /*003e*/ 	.short	(.L_11 - .L_10)
	.align		4
.L_10:
        /*0040*/ 	.word	index@(_Z16calculate_hiddenPfS_S_)
        /*0044*/ 	.word	0x00000000
.L_11:


//--------------------- .nv.compat                --------------------------
	.section	.nv.compat,"",@"SHT_CUDA_COMPAT_INFO"
	.align	4
        /*0000*/ 	.byte	0x02, 0x09, 0x00, 0x00, 0x02, 0x02, 0x01, 0x00, 0x02, 0x05, 0x05, 0x00, 0x03, 0x07, 0x01, 0x01
        /*0010*/ 	.byte	0x02, 0x03, 0x00, 0x00, 0x02, 0x06, 0x01, 0x00, 0x04, 0x0b, 0x08, 0x00, 0x09, 0x00, 0x00, 0x00
        /*0020*/ 	.byte	0x00, 0x00, 0x00, 0x00


//--------------------- .nv.info._Z16calculate_outputPfS_S_ --------------------------
	.section	.nv.info._Z16calculate_outputPfS_S_,"",@"SHT_CUDA_INFO"
	.sectionflags	@""
	.align	4


	//----- nvinfo : EIATTR_CUDA_API_VERSION
	.align		4
        /*0000*/ 	.byte	0x04, 0x37
        /*0002*/ 	.short	(.L_13 - .L_12)
.L_12:
        /*0004*/ 	.word	0x00000082


	//----- nvinfo : EIATTR_KPARAM_INFO
	.align		4
.L_13:
        /*0008*/ 	.byte	0x04, 0x17
        /*000a*/ 	.short	(.L_15 - .L_14)
.L_14:
        /*000c*/ 	.word	0x00000000
        /*0010*/ 	.short	0x0002
        /*0012*/ 	.short	0x0010
        /*0014*/ 	.byte	0x00, 0xf5, 0x21, 0x00


	//----- nvinfo : EIATTR_KPARAM_INFO
	.align		4
.L_15:
        /*0018*/ 	.byte	0x04, 0x17
        /*001a*/ 	.short	(.L_17 - .L_16)
.L_16:
        /*001c*/ 	.word	0x00000000
        /*0020*/ 	.short	0x0001
        /*0022*/ 	.short	0x0008
        /*0024*/ 	.byte	0x00, 0xf5, 0x21, 0x00


	//----- nvinfo : EIATTR_KPARAM_INFO
	.align		4
.L_17:
        /*0028*/ 	.byte	0x04, 0x17
        /*002a*/ 	.short	(.L_19 - .L_18)
.L_18:
        /*002c*/ 	.word	0x00000000
        /*0030*/ 	.short	0x0000
        /*0032*/ 	.short	0x0000
        /*0034*/ 	.byte	0x00, 0xf5, 0x21, 0x00


	//----- nvinfo : EIATTR_SPARSE_MMA_MASK
	.align		4
.L_19:
        /*0038*/ 	.byte	0x03, 0x50
        /*003a*/ 	.short	0x0000


	//----- nvinfo : EIATTR_MAXREG_COUNT
	.align		4
        /*003c*/ 	.byte	0x03, 0x1b
        /*003e*/ 	.short	0x00ff


	//----- nvinfo : EIATTR_MERCURY_ISA_VERSION
	.align		4
        /*0040*/ 	.byte	0x03, 0x5f
        /*0042*/ 	.short	0x0101


	//----- nvinfo : EIATTR_VRC_CTA_INIT_COUNT
	.align		4
        /*0044*/ 	.byte	0x02, 0x4a
	.zero		1
	.zero		1


	//----- nvinfo : EIATTR_EXIT_INSTR_OFFSETS
	.align		4
        /*0048*/ 	.byte	0x04, 0x1c
        /*004a*/ 	.short	(.L_21 - .L_20)


	//   ....[0]....
.L_20:
        /*004c*/ 	.word	0x00000170


	//   ....[1]....
        /*0050*/ 	.word	0x000001b0


	//----- nvinfo : EIATTR_CBANK_PARAM_SIZE
	.align		4
.L_21:
        /*0054*/ 	.byte	0x03, 0x19
        /*0056*/ 	.short	0x0018


	//----- nvinfo : EIATTR_PARAM_CBANK
	.align		4
        /*0058*/ 	.byte	0x04, 0x0a
        /*005a*/ 	.short	(.L_23 - .L_22)
	.align		4
.L_22:
        /*005c*/ 	.word	index@(.nv.constant0._Z16calculate_outputPfS_S_)
        /*0060*/ 	.short	0x0380
        /*0062*/ 	.short	0x0018


	//----- nvinfo : EIATTR_SW_WAR
	.align		4
.L_23:
        /*0064*/ 	.byte	0x04, 0x36
        /*0066*/ 	.short	(.L_25 - .L_24)
.L_24:
        /*0068*/ 	.word	0x00000008
.L_25:


//--------------------- .nv.info._Z16calculate_hiddenPfS_S_ --------------------------
	.section	.nv.info._Z16calculate_hiddenPfS_S_,"",@"SHT_CUDA_INFO"
	.sectionflags	@""
	.align	4


	//----- nvinfo : EIATTR_CUDA_API_VERSION
	.align		4
        /*0000*/ 	.byte	0x04, 0x37
        /*0002*/ 	.short	(.L_27 - .L_26)
.L_26:
        /*0004*/ 	.word	0x00000082


	//----- nvinfo : EIATTR_KPARAM_INFO
	.align		4
.L_27:
        /*0008*/ 	.byte	0x04, 0x17
        /*000a*/ 	.short	(.L_29 - .L_28)
.L_28:
        /*000c*/ 	.word	0x00000000
        /*0010*/ 	.short	0x0002
        /*0012*/ 	.short	0x0010
        /*0014*/ 	.byte	0x00, 0xf5, 0x21, 0x00


	//----- nvinfo : EIATTR_KPARAM_INFO
	.align		4
.L_29:
        /*0018*/ 	.byte	0x04, 0x17
        /*001a*/ 	.short	(.L_31 - .L_30)
.L_30:
        /*001c*/ 	.word	0x00000000
        /*0020*/ 	.short	0x0001
        /*0022*/ 	.short	0x0008
        /*0024*/ 	.byte	0x00, 0xf5, 0x21, 0x00


	//----- nvinfo : EIATTR_KPARAM_INFO
	.align		4
.L_31:
        /*0028*/ 	.byte	0x04, 0x17
        /*002a*/ 	.short	(.L_33 - .L_32)
.L_32:
        /*002c*/ 	.word	0x00000000
        /*0030*/ 	.short	0x0000
        /*0032*/ 	.short	0x0000
        /*0034*/ 	.byte	0x00, 0xf5, 0x21, 0x00


	//----- nvinfo : EIATTR_SPARSE_MMA_MASK
	.align		4
.L_33:
        /*0038*/ 	.byte	0x03, 0x50
        /*003a*/ 	.short	0x0000


	//----- nvinfo : EIATTR_MAXREG_COUNT
	.align		4
        /*003c*/ 	.byte	0x03, 0x1b
        /*003e*/ 	.short	0x00ff


	//----- nvinfo : EIATTR_MERCURY_ISA_VERSION
	.align		4
        /*0040*/ 	.byte	0x03, 0x5f
        /*0042*/ 	.short	0x0101


	//----- nvinfo : EIATTR_VRC_CTA_INIT_COUNT
	.align		4
        /*0044*/ 	.byte	0x02, 0x4a
	.zero		1
	.zero		1


	//----- nvinfo : EIATTR_EXIT_INSTR_OFFSETS
	.align		4
        /*0048*/ 	.byte	0x04, 0x1c
        /*004a*/ 	.short	(.L_35 - .L_34)


	//   ....[0]....
.L_34:
        /*004c*/ 	.word	0x00000180


	//   ....[1]....
        /*0050*/ 	.word	0x000001c0


	//----- nvinfo : EIATTR_CBANK_PARAM_SIZE
	.align		4
.L_35:
        /*0054*/ 	.byte	0x03, 0x19
        /*0056*/ 	.short	0x0018


	//----- nvinfo : EIATTR_PARAM_CBANK
	.align		4
        /*0058*/ 	.byte	0x04, 0x0a
        /*005a*/ 	.short	(.L_37 - .L_36)
	.align		4
.L_36:
        /*005c*/ 	.word	index@(.nv.constant0._Z16calculate_hiddenPfS_S_)
        /*0060*/ 	.short	0x0380
        /*0062*/ 	.short	0x0018


	//----- nvinfo : EIATTR_SW_WAR
	.align		4
.L_37:
        /*0064*/ 	.byte	0x04, 0x36
        /*0066*/ 	.short	(.L_39 - .L_38)
.L_38:
        /*0068*/ 	.word	0x00000008
.L_39:


//--------------------- .nv.callgraph             --------------------------
	.section	.nv.callgraph,"",@"SHT_CUDA_CALLGRAPH"
	.align	4
	.sectionentsize	8
	.align		4
        /*0000*/ 	.word	0x00000000
	.align		4
        /*0004*/ 	.word	0xffffffff
	.align		4
        /*0008*/ 	.word	0x00000000
	.align		4
        /*000c*/ 	.word	0xfffffffe
	.align		4
        /*0010*/ 	.word	0x00000000
	.align		4
        /*0014*/ 	.word	0xfffffffd
	.align		4
        /*0018*/ 	.word	0x00000000
	.align		4
        /*001c*/ 	.word	0xfffffffc


//--------------------- .text._Z16calculate_outputPfS_S_ --------------------------
	.section	.text._Z16calculate_outputPfS_S_,"ax",@progbits
	.align	128
        .global         _Z16calculate_outputPfS_S_
        .type           _Z16calculate_outputPfS_S_,@function
        .size           _Z16calculate_outputPfS_S_,(.L_x_2 - _Z16calculate_outputPfS_S_)
        .other          _Z16calculate_outputPfS_S_,@"STO_CUDA_ENTRY STV_DEFAULT"
_Z16calculate_outputPfS_S_:
.text._Z16calculate_outputPfS_S_:
[----:B------:R-:W-:Y:S01]  /*0000*/  LDC R1, c[0x0][0x37c] ;  /* 0x0000df00ff017b82 */ /* 0x000fe20000000800 */
[----:B------:R-:W0:Y:S07]  /*0010*/  S2R R10, SR_CTAID.X ;  /* 0x00000000000a7919 */ /* 0x000e2e0000002500 */
[----:B------:R-:W1:Y:S01]  /*0020*/  LDC.64 R2, c[0x0][0x380] ;  /* 0x0000e000ff027b82 */ /* 0x000e620000000a00 */
[----:B------:R-:W2:Y:S01]  /*0030*/  LDCU.64 UR4, c[0x0][0x358] ;  /* 0x00006b00ff0477ac */ /* 0x000ea20008000a00 */
[----:B------:R-:W1:Y:S06]  /*0040*/  S2R R11, SR_TID.X ;  /* 0x00000000000b7919 */ /* 0x000e6c0000002100 */
[----:B------:R-:W3:Y:S01]  /*0050*/  LDC.64 R4, c[0x0][0x388] ;  /* 0x0000e200ff047b82 */ /* 0x000ee20000000a00 */
[----:B0-----:R-:W-:Y:S01]  /*0060*/  SHF.L.U32 R7, R10, 0x1, RZ ;  /* 0x000000010a077819 */ /* 0x001fe200000006ff */
[----:B-1----:R-:W-:-:S04]  /*0070*/  IMAD.WIDE.U32 R2, R11, 0x4, R2 ;  /* 0x000000040b027825 */ /* 0x002fc800078e0002 */
[----:B---3--:R-:W-:Y:S01]  /*0080*/  IMAD.WIDE R4, R7, 0x4, R4 ;  /* 0x0000000407047825 */ /* 0x008fe200078e0204 */
[----:B--2---:R-:W2:Y:S04]  /*0090*/  LDG.E R0, desc[UR4][R2.64] ;  /* 0x0000000402007981 */ /* 0x004ea8000c1e1900 */
[----:B------:R-:W2:Y:S04]  /*00a0*/  LDG.E R7, desc[UR4][R2.64+0x4] ;  /* 0x0000040402077981 */ /* 0x000ea8000c1e1900 */
[----:B------:R-:W2:Y:S04]  /*00b0*/  LDG.E R6, desc[UR4][R4.64] ;  /* 0x0000000404067981 */ /* 0x000ea8000c1e1900 */
[----:B------:R-:W3:Y:S04]  /*00c0*/  LDG.E R9, desc[UR4][R2.64+0x8] ;  /* 0x0000080402097981 */ /* 0x000ee8000c1e1900 */
[----:B------:R-:W3:Y:S01]  /*00d0*/  LDG.E R8, desc[UR4][R4.64+0x4] ;  /* 0x0000040404087981 */ /* 0x000ee2000c1e1900 */
[----:B------:R-:W0:Y:S01]  /*00e0*/  LDCU UR6, c[0x0][0x360] ;  /* 0x00006c00ff0677ac */ /* 0x000e220008000800 */
[----:B--2---:R-:W-:-:S04]  /*00f0*/  FFMA R0, R7, R6, R0 ;  /* 0x0000000607007223 */ /* 0x004fc80000000000 */
[----:B---3--:R-:W-:Y:S01]  /*0100*/  FFMA R0, R9, R8, R0 ;  /* 0x0000000809007223 */ /* 0x008fe20000000000 */
[----:B0-----:R-:W-:-:S04]  /*0110*/  IMAD R9, R10, UR6, R11 ;  /* 0x000000060a097c24 */ /* 0x001fc8000f8e020b */
[----:B------:R-:W-:-:S13]  /*0120*/  FSETP.GT.AND P0, PT, R0, RZ, PT ;  /* 0x000000ff0000720b */ /* 0x000fda0003f04000 */
[----:B------:R-:W0:Y:S01]  /*0130*/  @P0 LDC.64 R6, c[0x0][0x390] ;  /* 0x0000e400ff060b82 */ /* 0x000e220000000a00 */
[----:B------:R-:W-:Y:S01]  /*0140*/  @P0 MOV R11, 0x3f800000 ;  /* 0x3f800000000b0802 */ /* 0x000fe20000000f00 */
[----:B0-----:R-:W-:-:S05]  /*0150*/  @P0 IMAD.WIDE R6, R9, 0x4, R6 ;  /* 0x0000000409060825 */ /* 0x001fca00078e0206 */
[----:B------:R0:W-:Y:S01]  /*0160*/  @P0 STG.E desc[UR4][R6.64], R11 ;  /* 0x0000000b06000986 */ /* 0x0001e2000c101904 */
[----:B------:R-:W-:Y:S05]  /*0170*/  @P0 EXIT ;  /* 0x000000000000094d */ /* 0x000fea0003800000 */
[----:B------:R-:W1:Y:S02]  /*0180*/  LDC.64 R2, c[0x0][0x390] ;  /* 0x0000e400ff027b82 */ /* 0x000e640000000a00 */
[----:B-1----:R-:W-:-:S05]  /*0190*/  IMAD.WIDE R2, R9, 0x4, R2 ;  /* 0x0000000409027825 */ /* 0x002fca00078e0202 */
[----:B------:R-:W-:Y:S01]  /*01a0*/  STG.E desc[UR4][R2.64], RZ ;  /* 0x000000ff02007986 */ /* 0x000fe2000c101904 */
[----:B------:R-:W-:Y:S05]  /*01b0*/  EXIT ;  /* 0x000000000000794d */ /* 0x000fea0003800000 */
.L_x_0:
[----:B------:R-:W-:-:S00]  /*01c0*/  BRA `(.L_x_0) ;  /* 0xfffffffc00fc7947 */ /* 0x000fc0000383ffff */
[----:B------:R-:W-:-:S00]  /*01d0*/  NOP ;  /* 0x0000000000007918 */ /* 0x000fc00000000000 */
        /* <DEDUP_REMOVED lines=10> */
.L_x_2:


//--------------------- .text._Z16calculate_hiddenPfS_S_ --------------------------
	.section	.text._Z16calculate_hiddenPfS_S_,"ax",@progbits
	.align	128
        .global         _Z16calculate_hiddenPfS_S_
        .type           _Z16calculate_hiddenPfS_S_,@function
        .size           _Z16calculate_hiddenPfS_S_,(.L_x_3 - _Z16calculate_hiddenPfS_S_)
        .other          _Z16calculate_hiddenPfS_S_,@"STO_CUDA_ENTRY STV_DEFAULT"
_Z16calculate_hiddenPfS_S_:
.text._Z16calculate_hiddenPfS_S_:
[----:B------:R-:W-:Y:S01]  /*0000*/  LDC R1, c[0x0][0x37c] ;  /* 0x0000df00ff017b82 */ /* 0x000fe20000000800 */
[----:B------:R-:W0:Y:S07]  /*0010*/  S2R R11, SR_TID.X ;  /* 0x00000000000b7919 */ /* 0x000e2e0000002100 */
[----:B------:R-:W1:Y:S01]  /*0020*/  LDC.64 R2, c[0x0][0x380] ;  /* 0x0000e000ff027b82 */ /* 0x000e620000000a00 */
[----:B------:R-:W2:Y:S01]  /*0030*/  LDCU.64 UR4, c[0x0][0x358] ;  /* 0x00006b00ff0477ac */ /* 0x000ea20008000a00 */
[----:B------:R-:W3:Y:S06]  /*0040*/  S2R R10, SR_CTAID.X ;  /* 0x00000000000a7919 */ /* 0x000eec0000002500 */
[----:B------:R-:W4:Y:S01]  /*0050*/  LDC.64 R4, c[0x0][0x388] ;  /* 0x0000e200ff047b82 */ /* 0x000f220000000a00 */
[----:B0-----:R-:W-:-:S02]  /*0060*/  LEA R9, R11, R11, 0x1 ;  /* 0x0000000b0b097211 */ /* 0x001fc400078e08ff */
[----:B---3--:R-:W-:-:S03]  /*0070*/  SHF.L.U32 R7, R10, 0x1, RZ ;  /* 0x000000010a077819 */ /* 0x008fc600000006ff */
[----:B-1----:R-:W-:-:S04]  /*0080*/  IMAD.WIDE.U32 R2, R9, 0x4, R2 ;  /* 0x0000000409027825 */ /* 0x002fc800078e0002 */
[----:B----4-:R-:W-:Y:S01]  /*0090*/  IMAD.WIDE R4, R7, 0x4, R4 ;  /* 0x0000000407047825 */ /* 0x010fe200078e0204 */
        /* <DEDUP_REMOVED lines=19> */
.L_x_1:
        /* <DEDUP_REMOVED lines=11> */
.L_x_3:


//--------------------- .nv.shared.reserved.0     --------------------------
	.section	.nv.shared.reserved.0,"aw",@nobits
	.weak		__nv_reservedSMEM_offset_0_alias
	.size		__nv_reservedSMEM_offset_0_alias, 0, 64
	.other		__nv_reservedSMEM_offset_0_alias,@"STO_CUDA_RESERVED_SHARED STV_DEFAULT"
__nv_reservedSMEM_offset_0_alias:
	.zero		0
	.zero		64


//--------------------- .nv.constant0._Z16calculate_outputPfS_S_ --------------------------
	.section	.nv.constant0._Z16calculate_outputPfS_S_,"a",@progbits
	.sectionflags	@""
	.align	4
.nv.constant0._Z16calculate_outputPfS_S_:
	.zero		920


//--------------------- .nv.constant0._Z16calculate_hiddenPfS_S_ --------------------------
	.section	.nv.constant0._Z16calculate_hiddenPfS_S_,"a",@progbits
	.sectionflags	@""
	.align	4
.nv.constant0._Z16calculate_hiddenPfS_S_:
	.zero		920


//--------------------- SYMBOLS --------------------------

	.type		.nv.reservedSmem.offset0,@object
	.size		.nv.reservedSmem.offset0,0x4
